







.version 7.6
.target sm_75
.address_size 64




.visible .entry _Z4hookiPKmPKiPiPb(
.param .u32 _Z4hookiPKmPKiPiPb_param_0,
.param .u64 _Z4hookiPKmPKiPiPb_param_1,
.param .u64 _Z4hookiPKmPKiPiPb_param_2,
.param .u64 _Z4hookiPKmPKiPiPb_param_3,
.param .u64 _Z4hookiPKmPKiPiPb_param_4
)
{
.reg .pred %p<24>;
.reg .b16 %rs<8>;
.reg .b32 %r<90>;
.reg .b64 %rd<49>;

	.shared .align 4 .b8 _ZZ4hookiPKmPKiPiPbE4ptrs[64];

ld.param.u32 %r36, [_Z4hookiPKmPKiPiPb_param_0];
ld.param.u64 %rd16, [_Z4hookiPKmPKiPiPb_param_1];
ld.param.u64 %rd18, [_Z4hookiPKmPKiPiPb_param_2];
ld.param.u64 %rd17, [_Z4hookiPKmPKiPiPb_param_3];
ld.param.u64 %rd19, [_Z4hookiPKmPKiPiPb_param_4];
cvta.to.global.u64 %rd1, %rd19;
cvta.to.global.u64 %rd2, %rd18;
cvta.to.global.u64 %rd3, %rd17;
mov.u32 %r37, %ctaid.x;
shl.b32 %r38, %r37, 8;
mov.u32 %r1, %tid.x;
add.s32 %r39, %r38, %r1;
and.b32 %r2, %r1, 31;
shr.s32 %r40, %r39, 31;
shr.u32 %r41, %r40, 27;
add.s32 %r42, %r39, %r41;
shr.s32 %r87, %r42, 5;
setp.ge.s32 %p1, %r87, %r36;
@%p1 bra $L__BB0_34;

cvta.to.global.u64 %rd4, %rd16;
shr.u32 %r43, %r1, 2;
and.b32 %r44, %r43, 1073741816;
mov.u32 %r45, _ZZ4hookiPKmPKiPiPbE4ptrs;
add.s32 %r5, %r45, %r44;
shl.b32 %r46, %r2, 2;
add.s32 %r4, %r5, %r46;
not.b32 %r6, %r2;
mov.u32 %r47, %nctaid.x;
shl.b32 %r7, %r47, 3;
setp.gt.u32 %p2, %r2, 1;
mov.u16 %rs7, 1;

$L__BB0_2:
@%p2 bra $L__BB0_4;

add.s32 %r48, %r87, %r2;
mul.wide.s32 %rd20, %r48, 8;
add.s64 %rd21, %rd4, %rd20;
ld.global.u64 %rd22, [%rd21];
st.shared.u32 [%r4], %rd22;

$L__BB0_4:
ld.shared.u32 %r9, [%r5];
mul.wide.s32 %rd23, %r87, 4;
add.s64 %rd24, %rd3, %rd23;
ld.global.u32 %r10, [%rd24];
add.s32 %r11, %r9, %r2;
ld.shared.u32 %r12, [%r5+4];
setp.ge.s32 %p3, %r11, %r12;
@%p3 bra $L__BB0_33;

add.s32 %r49, %r12, %r6;
sub.s32 %r13, %r49, %r9;
shr.u32 %r50, %r13, 5;
add.s32 %r51, %r50, 1;
and.b32 %r14, %r51, 3;
setp.eq.s32 %p4, %r14, 0;
mov.u32 %r88, %r11;
@%p4 bra $L__BB0_18;

mul.wide.s32 %rd26, %r11, 4;
add.s64 %rd5, %rd2, %rd26;
ld.global.u32 %r53, [%rd5];
mul.wide.s32 %rd27, %r53, 4;
add.s64 %rd25, %rd17, %rd27;

	ld.global.nc.s32 %r52, [%rd25];

	setp.eq.s32 %p5, %r10, %r52;
@%p5 bra $L__BB0_9;

max.s32 %r54, %r10, %r52;
add.s32 %r55, %r52, %r10;
sub.s32 %r16, %r55, %r54;
mul.wide.s32 %rd28, %r54, 4;
add.s64 %rd6, %rd3, %rd28;
ld.global.u32 %r56, [%rd6];
setp.ne.s32 %p6, %r54, %r56;
@%p6 bra $L__BB0_9;

st.global.u8 [%rd1], %rs7;
st.global.u32 [%rd6], %r16;

$L__BB0_9:
add.s32 %r88, %r11, 32;
setp.eq.s32 %p7, %r14, 1;
@%p7 bra $L__BB0_18;

ld.global.u32 %r58, [%rd5+128];
mul.wide.s32 %rd30, %r58, 4;
add.s64 %rd29, %rd17, %rd30;

	ld.global.nc.s32 %r57, [%rd29];

	setp.eq.s32 %p8, %r10, %r57;
@%p8 bra $L__BB0_13;

max.s32 %r59, %r10, %r57;
add.s32 %r60, %r57, %r10;
sub.s32 %r19, %r60, %r59;
mul.wide.s32 %rd31, %r59, 4;
add.s64 %rd7, %rd3, %rd31;
ld.global.u32 %r61, [%rd7];
setp.ne.s32 %p9, %r59, %r61;
@%p9 bra $L__BB0_13;

st.global.u8 [%rd1], %rs7;
st.global.u32 [%rd7], %r19;

$L__BB0_13:
add.s32 %r88, %r11, 64;
setp.eq.s32 %p10, %r14, 2;
@%p10 bra $L__BB0_18;

ld.global.u32 %r63, [%rd5+256];
mul.wide.s32 %rd33, %r63, 4;
add.s64 %rd32, %rd17, %rd33;

	ld.global.nc.s32 %r62, [%rd32];

	setp.eq.s32 %p11, %r10, %r62;
@%p11 bra $L__BB0_17;

max.s32 %r64, %r10, %r62;
add.s32 %r65, %r62, %r10;
sub.s32 %r22, %r65, %r64;
mul.wide.s32 %rd34, %r64, 4;
add.s64 %rd8, %rd3, %rd34;
ld.global.u32 %r66, [%rd8];
setp.ne.s32 %p12, %r64, %r66;
@%p12 bra $L__BB0_17;

st.global.u8 [%rd1], %rs7;
st.global.u32 [%rd8], %r22;

$L__BB0_17:
add.s32 %r88, %r11, 96;

$L__BB0_18:
setp.lt.u32 %p13, %r13, 96;
@%p13 bra $L__BB0_33;

mul.wide.s32 %rd35, %r88, 4;
add.s64 %rd48, %rd2, %rd35;

$L__BB0_20:
ld.global.u32 %r68, [%rd48];
mul.wide.s32 %rd37, %r68, 4;
add.s64 %rd36, %rd17, %rd37;

	ld.global.nc.s32 %r67, [%rd36];

	setp.eq.s32 %p14, %r10, %r67;
@%p14 bra $L__BB0_23;

max.s32 %r69, %r10, %r67;
add.s32 %r70, %r67, %r10;
sub.s32 %r27, %r70, %r69;
mul.wide.s32 %rd38, %r69, 4;
add.s64 %rd11, %rd3, %rd38;
ld.global.u32 %r71, [%rd11];
setp.ne.s32 %p15, %r69, %r71;
@%p15 bra $L__BB0_23;

st.global.u8 [%rd1], %rs7;
st.global.u32 [%rd11], %r27;

$L__BB0_23:
ld.global.u32 %r73, [%rd48+128];
mul.wide.s32 %rd40, %r73, 4;
add.s64 %rd39, %rd17, %rd40;

	ld.global.nc.s32 %r72, [%rd39];

	setp.eq.s32 %p16, %r10, %r72;
@%p16 bra $L__BB0_26;

max.s32 %r74, %r10, %r72;
add.s32 %r75, %r72, %r10;
sub.s32 %r29, %r75, %r74;
mul.wide.s32 %rd41, %r74, 4;
add.s64 %rd12, %rd3, %rd41;
ld.global.u32 %r76, [%rd12];
setp.ne.s32 %p17, %r74, %r76;
@%p17 bra $L__BB0_26;

st.global.u8 [%rd1], %rs7;
st.global.u32 [%rd12], %r29;

$L__BB0_26:
ld.global.u32 %r78, [%rd48+256];
mul.wide.s32 %rd43, %r78, 4;
add.s64 %rd42, %rd17, %rd43;

	ld.global.nc.s32 %r77, [%rd42];

	setp.eq.s32 %p18, %r10, %r77;
@%p18 bra $L__BB0_29;

max.s32 %r79, %r10, %r77;
add.s32 %r80, %r77, %r10;
sub.s32 %r31, %r80, %r79;
mul.wide.s32 %rd44, %r79, 4;
add.s64 %rd13, %rd3, %rd44;
ld.global.u32 %r81, [%rd13];
setp.ne.s32 %p19, %r79, %r81;
@%p19 bra $L__BB0_29;

st.global.u8 [%rd1], %rs7;
st.global.u32 [%rd13], %r31;

$L__BB0_29:
ld.global.u32 %r83, [%rd48+384];
mul.wide.s32 %rd46, %r83, 4;
add.s64 %rd45, %rd17, %rd46;

	ld.global.nc.s32 %r82, [%rd45];

	setp.eq.s32 %p20, %r10, %r82;
@%p20 bra $L__BB0_32;

max.s32 %r84, %r10, %r82;
add.s32 %r85, %r82, %r10;
sub.s32 %r33, %r85, %r84;
mul.wide.s32 %rd47, %r84, 4;
add.s64 %rd14, %rd3, %rd47;
ld.global.u32 %r86, [%rd14];
setp.ne.s32 %p21, %r84, %r86;
@%p21 bra $L__BB0_32;

st.global.u8 [%rd1], %rs7;
st.global.u32 [%rd14], %r33;

$L__BB0_32:
add.s32 %r88, %r88, 128;
setp.lt.s32 %p22, %r88, %r12;
add.s64 %rd48, %rd48, 512;
@%p22 bra $L__BB0_20;

$L__BB0_33:
add.s32 %r87, %r87, %r7;
setp.lt.s32 %p23, %r87, %r36;
@%p23 bra $L__BB0_2;

$L__BB0_34:
ret;

}

.visible .entry _Z8shortcutiPi(
.param .u32 _Z8shortcutiPi_param_0,
.param .u64 _Z8shortcutiPi_param_1
)
{
.reg .pred %p<4>;
.reg .b32 %r<11>;
.reg .b64 %rd<9>;


ld.param.u32 %r5, [_Z8shortcutiPi_param_0];
ld.param.u64 %rd3, [_Z8shortcutiPi_param_1];
cvta.to.global.u64 %rd1, %rd3;
mov.u32 %r6, %ntid.x;
mov.u32 %r7, %ctaid.x;
mov.u32 %r8, %tid.x;
mad.lo.s32 %r1, %r7, %r6, %r8;
setp.ge.s32 %p1, %r1, %r5;
@%p1 bra $L__BB1_4;

mul.wide.s32 %rd4, %r1, 4;
add.s64 %rd2, %rd1, %rd4;
ld.global.u32 %r9, [%rd2];
mul.wide.s32 %rd5, %r9, 4;
add.s64 %rd6, %rd1, %rd5;
ld.global.u32 %r10, [%rd6];
setp.eq.s32 %p2, %r9, %r10;
@%p2 bra $L__BB1_4;

$L__BB1_3:
st.global.u32 [%rd2], %r10;
mul.wide.s32 %rd7, %r10, 4;
add.s64 %rd8, %rd1, %rd7;
ld.global.u32 %r4, [%rd8];
setp.ne.s32 %p3, %r10, %r4;
mov.u32 %r10, %r4;
@%p3 bra $L__BB1_3;

$L__BB1_4:
ret;

}



// ===== COMPILED SASS (sm_100) =====

	.target	sm_100

	.elftype	@"ET_EXEC"


//--------------------- .note.nv.tkinfo           --------------------------
	.section	.note.nv.tkinfo,"",@"SHT_NOTE"
	.sectionflags	@"SHF_NOTE_NV_TKINFO"
	.tkinfo
        /*0018*/ 	.word	0x00000002
        /*0030*/ 	.string	""
        /*0030*/ 	.string	"ptxas"
        /*0030*/ 	.string	"Cuda compilation tools, release 13.0, V13.0.88"
        /*0030*/ 	.string	"Build cuda_13.0.r13.0/compiler.36424714_0"
        /*0030*/ 	.string	"-arch sm_100 "



//--------------------- .note.nv.cuinfo           --------------------------
	.section	.note.nv.cuinfo,"",@"SHT_NOTE"
	.sectionflags	@"SHF_NOTE_NV_CUINFO"
        /*0018*/ 	.short	0x0002
        /*001a*/ 	.short	0x004b
        /*001c*/ 	.short	0x0082
	.zero		2


//--------------------- .nv.info                  --------------------------
	.section	.nv.info,"",@"SHT_CUDA_INFO"
	.align	4


	//----- nvinfo : EIATTR_REGCOUNT
	.align		4
        /*0000*/ 	.byte	0x04, 0x2f
        /*0002*/ 	.short	(.L_1 - .L_0)
	.align		4
.L_0:
        /*0004*/ 	.word	index@(_Z4hookiPKmPKiPiPb)
        /*0008*/ 	.word	0x00000019


	//----- nvinfo : EIATTR_FRAME_SIZE
	.align		4
.L_1:
        /*000c*/ 	.byte	0x04, 0x11
        /*000e*/ 	.short	(.L_3 - .L_2)
	.align		4
.L_2:
        /*0010*/ 	.word	index@(_Z4hookiPKmPKiPiPb)
        /*0014*/ 	.word	0x00000000


	//----- nvinfo : EIATTR_REGCOUNT
	.align		4
.L_3:
        /*0018*/ 	.byte	0x04, 0x2f
        /*001a*/ 	.short	(.L_5 - .L_4)
	.align		4
.L_4:
        /*001c*/ 	.word	index@(_Z8shortcutiPi)
        /*0020*/ 	.word	0x0000000c


	//----- nvinfo : EIATTR_FRAME_SIZE
	.align		4
.L_5:
        /*0024*/ 	.byte	0x04, 0x11
        /*0026*/ 	.short	(.L_7 - .L_6)
	.align		4
.L_6:
        /*0028*/ 	.word	index@(_Z8shortcutiPi)
        /*002c*/ 	.word	0x00000000


	//----- nvinfo : EIATTR_MIN_STACK_SIZE
	.align		4
.L_7:
        /*0030*/ 	.byte	0x04, 0x12
        /*0032*/ 	.short	(.L_9 - .L_8)
	.align		4
.L_8:
        /*0034*/ 	.word	index@(_Z8shortcutiPi)
        /*0038*/ 	.word	0x00000000


	//----- nvinfo : EIATTR_MIN_STACK_SIZE
	.align		4
.L_9:
        /*003c*/ 	.byte	0x04, 0x12
        /*003e*/ 	.short	(.L_11 - .L_10)
	.align		4
.L_10:
        /*0040*/ 	.word	index@(_Z4hookiPKmPKiPiPb)
        /*0044*/ 	.word	0x00000000
.L_11:


//--------------------- .nv.compat                --------------------------
	.section	.nv.compat,"",@"SHT_CUDA_COMPAT_INFO"
	.align	4
        /*0000*/ 	.byte	0x02, 0x09, 0x00, 0x00, 0x02, 0x02, 0x01, 0x00, 0x02, 0x05, 0x05, 0x00, 0x03, 0x07, 0x01, 0x01
        /*0010*/ 	.byte	0x02, 0x03, 0x00, 0x00, 0x02, 0x06, 0x01, 0x00, 0x04, 0x0b, 0x08, 0x00, 0x09, 0x00, 0x00, 0x00
        /*0020*/ 	.byte	0x00, 0x00, 0x00, 0x00


//--------------------- .nv.info._Z8shortcutiPi   --------------------------
	.section	.nv.info._Z8shortcutiPi,"",@"SHT_CUDA_INFO"
	.sectionflags	@""
	.align	4


	//----- nvinfo : EIATTR_CUDA_API_VERSION
	.align		4
        /*0000*/ 	.byte	0x04, 0x37
        /*0002*/ 	.short	(.L_13 - .L_12)
.L_12:
        /*0004*/ 	.word	0x00000082


	//----- nvinfo : EIATTR_KPARAM_INFO
	.align		4
.L_13:
        /*0008*/ 	.byte	0x04, 0x17
        /*000a*/ 	.short	(.L_15 - .L_14)
.L_14:
        /*000c*/ 	.word	0x00000000
        /*0010*/ 	.short	0x0001
        /*0012*/ 	.short	0x0008
        /*0014*/ 	.byte	0x00, 0xf0, 0x21, 0x00


	//----- nvinfo : EIATTR_KPARAM_INFO
	.align		4
.L_15:
        /*0018*/ 	.byte	0x04, 0x17
        /*001a*/ 	.short	(.L_17 - .L_16)
.L_16:
        /*001c*/ 	.word	0x00000000
        /*0020*/ 	.short	0x0000
        /*0022*/ 	.short	0x0000
        /*0024*/ 	.byte	0x00, 0xf0, 0x11, 0x00


	//----- nvinfo : EIATTR_SPARSE_MMA_MASK
	.align		4
.L_17:
        /*0028*/ 	.byte	0x03, 0x50
        /*002a*/ 	.short	0x0000


	//----- nvinfo : EIATTR_MAXREG_COUNT
	.align		4
        /*002c*/ 	.byte	0x03, 0x1b
        /*002e*/ 	.short	0x00ff


	//----- nvinfo : EIATTR_MERCURY_ISA_VERSION
	.align		4
        /*0030*/ 	.byte	0x03, 0x5f
        /*0032*/ 	.short	0x0101


	//----- nvinfo : EIATTR_VRC_CTA_INIT_COUNT
	.align		4
        /*0034*/ 	.byte	0x02, 0x4a
	.zero		1
	.zero		1


	//----- nvinfo : EIATTR_EXIT_INSTR_OFFSETS
	.align		4
        /*0038*/ 	.byte	0x04, 0x1c
        /*003a*/ 	.short	(.L_19 - .L_18)


	//   ....[0]....
.L_18:
        /*003c*/ 	.word	0x00000070


	//   ....[1]....
        /*0040*/ 	.word	0x000000f0


	//   ....[2]....
        /*0044*/ 	.word	0x00000170


	//----- nvinfo : EIATTR_CRS_STACK_SIZE
	.align		4
.L_19:
        /*0048*/ 	.byte	0x04, 0x1e
        /*004a*/ 	.short	(.L_21 - .L_20)
.L_20:
        /*004c*/ 	.word	0x00000000


	//----- nvinfo : EIATTR_CBANK_PARAM_SIZE
	.align		4
.L_21:
        /*0050*/ 	.byte	0x03, 0x19
        /*0052*/ 	.short	0x0010


	//----- nvinfo : EIATTR_PARAM_CBANK
	.align		4
        /*0054*/ 	.byte	0x04, 0x0a
        /*0056*/ 	.short	(.L_23 - .L_22)
	.align		4
.L_22:
        /*0058*/ 	.word	index@(.nv.constant0._Z8shortcutiPi)
        /*005c*/ 	.short	0x0380
        /*005e*/ 	.short	0x0010


	//----- nvinfo : EIATTR_SW_WAR
	.align		4
.L_23:
        /*0060*/ 	.byte	0x04, 0x36
        /*0062*/ 	.short	(.L_25 - .L_24)
.L_24:
        /*0064*/ 	.word	0x00000008
.L_25:


//--------------------- .nv.info._Z4hookiPKmPKiPiPb --------------------------
	.section	.nv.info._Z4hookiPKmPKiPiPb,"",@"SHT_CUDA_INFO"
	.sectionflags	@""
	.align	4


	//----- nvinfo : EIATTR_CUDA_API_VERSION
	.align		4
        /*0000*/ 	.byte	0x04, 0x37
        /*0002*/ 	.short	(.L_27 - .L_26)
.L_26:
        /*0004*/ 	.word	0x00000082


	//----- nvinfo : EIATTR_KPARAM_INFO
	.align		4
.L_27:
        /*0008*/ 	.byte	0x04, 0x17
        /*000a*/ 	.short	(.L_29 - .L_28)
.L_28:
        /*000c*/ 	.word	0x00000000
        /*0010*/ 	.short	0x0004
        /*0012*/ 	.short	0x0020
        /*0014*/ 	.byte	0x00, 0xf0, 0x21, 0x00


	//----- nvinfo : EIATTR_KPARAM_INFO
	.align		4
.L_29:
        /*0018*/ 	.byte	0x04, 0x17
        /*001a*/ 	.short	(.L_31 - .L_30)
.L_30:
        /*001c*/ 	.word	0x00000000
        /*0020*/ 	.short	0x0003
        /*0022*/ 	.short	0x0018
        /*0024*/ 	.byte	0x00, 0xf0, 0x21, 0x00


	//----- nvinfo : EIATTR_KPARAM_INFO
	.align		4
.L_31:
        /*0028*/ 	.byte	0x04, 0x17
        /*002a*/ 	.short	(.L_33 - .L_32)
.L_32:
        /*002c*/ 	.word	0x00000000
        /*0030*/ 	.short	0x0002
        /*0032*/ 	.short	0x0010
        /*0034*/ 	.byte	0x00, 0xf0, 0x21, 0x00


	//----- nvinfo : EIATTR_KPARAM_INFO
	.align		4
.L_33:
        /*0038*/ 	.byte	0x04, 0x17
        /*003a*/ 	.short	(.L_35 - .L_34)
.L_34:
        /*003c*/ 	.word	0x00000000
        /*0040*/ 	.short	0x0001
        /*0042*/ 	.short	0x0008
        /*0044*/ 	.byte	0x00, 0xf0, 0x21, 0x00


	//----- nvinfo : EIATTR_KPARAM_INFO
	.align		4
.L_35:
        /*0048*/ 	.byte	0x04, 0x17
        /*004a*/ 	.short	(.L_37 - .L_36)
.L_36:
        /*004c*/ 	.word	0x00000000
        /*0050*/ 	.short	0x0000
        /*0052*/ 	.short	0x0000
        /*0054*/ 	.byte	0x00, 0xf0, 0x11, 0x00


	//----- nvinfo : EIATTR_SPARSE_MMA_MASK
	.align		4
.L_37:
        /*0058*/ 	.byte	0x03, 0x50
        /*005a*/ 	.short	0x0000


	//----- nvinfo : EIATTR_MAXREG_COUNT
	.align		4
        /*005c*/ 	.byte	0x03, 0x1b
        /*005e*/ 	.short	0x00ff


	//----- nvinfo : EIATTR_MERCURY_ISA_VERSION
	.align		4
        /*0060*/ 	.byte	0x03, 0x5f
        /*0062*/ 	.short	0x0101


	//----- nvinfo : EIATTR_VRC_CTA_INIT_COUNT
	.align		4
        /*0064*/ 	.byte	0x02, 0x4a
	.zero		1
	.zero		1


	//----- nvinfo : EIATTR_EXIT_INSTR_OFFSETS
	.align		4
        /*0068*/ 	.byte	0x04, 0x1c
        /*006a*/ 	.short	(.L_39 - .L_38)


	//   ....[0]....
.L_38:
        /*006c*/ 	.word	0x00000090


	//   ....[1]....
        /*0070*/ 	.word	0x00000b20


	//----- nvinfo : EIATTR_CRS_STACK_SIZE
	.align		4
.L_39:
        /*0074*/ 	.byte	0x04, 0x1e
        /*0076*/ 	.short	(.L_41 - .L_40)
.L_40:
        /*0078*/ 	.word	0x00000000


	//----- nvinfo : EIATTR_CBANK_PARAM_SIZE
	.align		4
.L_41:
        /*007c*/ 	.byte	0x03, 0x19
        /*007e*/ 	.short	0x0028


	//----- nvinfo : EIATTR_PARAM_CBANK
	.align		4
        /*0080*/ 	.byte	0x04, 0x0a
        /*0082*/ 	.short	(.L_43 - .L_42)
	.align		4
.L_42:
        /*0084*/ 	.word	index@(.nv.constant0._Z4hookiPKmPKiPiPb)
        /*0088*/ 	.short	0x0380
        /*008a*/ 	.short	0x0028


	//----- nvinfo : EIATTR_SW_WAR
	.align		4
.L_43:
        /*008c*/ 	.byte	0x04, 0x36
        /*008e*/ 	.short	(.L_45 - .L_44)
.L_44:
        /*0090*/ 	.word	0x00000008
.L_45:


//--------------------- .nv.callgraph             --------------------------
	.section	.nv.callgraph,"",@"SHT_CUDA_CALLGRAPH"
	.align	4
	.sectionentsize	8
	.align		4
        /*0000*/ 	.word	0x00000000
	.align		4
        /*0004*/ 	.word	0xffffffff
	.align		4
        /*0008*/ 	.word	0x00000000
	.align		4
        /*000c*/ 	.word	0xfffffffe
	.align		4
        /*0010*/ 	.word	0x00000000
	.align		4
        /*0014*/ 	.word	0xfffffffd
	.align		4
        /*0018*/ 	.word	0x00000000
	.align		4
        /*001c*/ 	.word	0xfffffffc


//--------------------- .text._Z8shortcutiPi      --------------------------
	.section	.text._Z8shortcutiPi,"ax",@progbits
	.align	128
        .global         _Z8shortcutiPi
        .type           _Z8shortcutiPi,@function
        .size           _Z8shortcutiPi,(.L_x_23 - _Z8shortcutiPi)
        .other          _Z8shortcutiPi,@"STO_CUDA_ENTRY STV_DEFAULT"
_Z8shortcutiPi:
.text._Z8shortcutiPi:
[----:B------:R-:W-:Y:S01]  /*0000*/  LDC R1, c[0x0][0x37c] ;  /* 0x0000df00ff017b82 */ /* 0x000fe20000000800 */
[----:B------:R-:W0:Y:S01]  /*0010*/  S2R R3, SR_CTAID.X ;  /* 0x0000000000037919 */ /* 0x000e220000002500 */
[----:B------:R-:W0:Y:S01]  /*0020*/  LDCU UR4, c[0x0][0x360] ;  /* 0x00006c00ff0477ac */ /* 0x000e220008000800 */
[----:B------:R-:W0:Y:S01]  /*0030*/  S2R R0, SR_TID.X ;  /* 0x0000000000007919 */ /* 0x000e220000002100 */
[----:B------:R-:W1:Y:S01]  /*0040*/  LDCU UR5, c[0x0][0x380] ;  /* 0x00007000ff0577ac */ /* 0x000e620008000800 */
[----:B0-----:R-:W-:-:S05]  /*0050*/  IMAD R3, R3, UR4, R0 ;  /* 0x0000000403037c24 */ /* 0x001fca000f8e0200 */
[----:B-1----:R-:W-:-:S13]  /*0060*/  ISETP.GE.AND P0, PT, R3, UR5, PT ;  /* 0x0000000503007c0c */ /* 0x002fda000bf06270 */
[----:B------:R-:W-:Y:S05]  /*0070*/  @P0 EXIT ;  /* 0x000000000000094d */ /* 0x000fea0003800000 */
[----:B------:R-:W0:Y:S01]  /*0080*/  LDC.64 R6, c[0x0][0x388] ;  /* 0x0000e200ff067b82 */ /* 0x000e220000000a00 */
[----:B------:R-:W1:Y:S01]  /*0090*/  LDCU.64 UR4, c[0x0][0x358] ;  /* 0x00006b00ff0477ac */ /* 0x000e620008000a00 */
[----:B0-----:R-:W-:-:S05]  /*00a0*/  IMAD.WIDE R2, R3, 0x4, R6 ;  /* 0x0000000403027825 */ /* 0x001fca00078e0206 */
[----:B-1----:R-:W2:Y:S02]  /*00b0*/  LDG.E R9, desc[UR4][R2.64] ;  /* 0x0000000402097981 */ /* 0x002ea4000c1e1900 */
[----:B--2---:R-:W-:-:S06]  /*00c0*/  IMAD.WIDE R4, R9, 0x4, R6 ;  /* 0x0000000409047825 */ /* 0x004fcc00078e0206 */
[----:B------:R-:W2:Y:S02]  /*00d0*/  LDG.E R4, desc[UR4][R4.64] ;  /* 0x0000000404047981 */ /* 0x000ea4000c1e1900 */
[----:B--2---:R-:W-:-:S13]  /*00e0*/  ISETP.NE.AND P0, PT, R9, R4, PT ;  /* 0x000000040900720c */ /* 0x004fda0003f05270 */
[----:B------:R-:W-:Y:S05]  /*00f0*/  @!P0 EXIT ;  /* 0x000000000000894d */ /* 0x000fea0003800000 */
[----:B------:R-:W-:-:S07]  /*0100*/  MOV R9, R4 ;  /* 0x0000000400097202 */ /* 0x000fce0000000f00 */
.L_x_0:
[C---:B------:R-:W-:Y:S01]  /*0110*/  IMAD.WIDE R4, R9.reuse, 0x4, R6 ;  /* 0x0000000409047825 */ /* 0x040fe200078e0206 */
[----:B------:R0:W-:Y:S05]  /*0120*/  STG.E desc[UR4][R2.64], R9 ;  /* 0x0000000902007986 */ /* 0x0001ea000c101904 */
[----:B------:R-:W2:Y:S02]  /*0130*/  LDG.E R4, desc[UR4][R4.64] ;  /* 0x0000000404047981 */ /* 0x000ea4000c1e1900 */
[-C--:B--2---:R-:W-:Y:S02]  /*0140*/  ISETP.NE.AND P0, PT, R9, R4.reuse, PT ;  /* 0x000000040900720c */ /* 0x084fe40003f05270 */
[----:B0-----:R-:W-:-:S11]  /*0150*/  MOV R9, R4 ;  /* 0x0000000400097202 */ /* 0x001fd60000000f00 */
[----:B------:R-:W-:Y:S05]  /*0160*/  @P0 BRA `(.L_x_0) ;  /* 0xfffffffc00e80947 */ /* 0x000fea000383ffff */
[----:B------:R-:W-:Y:S05]  /*0170*/  EXIT ;  /* 0x000000000000794d */ /* 0x000fea0003800000 */
.L_x_1:
[----:B------:R-:W-:-:S00]  /*0180*/  BRA `(.L_x_1) ;  /* 0xfffffffc00fc7947 */ /* 0x000fc0000383ffff */
[----:B------:R-:W-:-:S00]  /*0190*/  NOP ;  /* 0x0000000000007918 */ /* 0x000fc00000000000 */
        /* <DEDUP_REMOVED lines=14> */
.L_x_23:


//--------------------- .text._Z4hookiPKmPKiPiPb  --------------------------
	.section	.text._Z4hookiPKmPKiPiPb,"ax",@progbits
	.align	128
        .global         _Z4hookiPKmPKiPiPb
        .type           _Z4hookiPKmPKiPiPb,@function
        .size           _Z4hookiPKmPKiPiPb,(.L_x_24 - _Z4hookiPKmPKiPiPb)
        .other          _Z4hookiPKmPKiPiPb,@"STO_CUDA_ENTRY STV_DEFAULT"
_Z4hookiPKmPKiPiPb:
.text._Z4hookiPKmPKiPiPb:
[----:B------:R-:W-:Y:S01]  /*0000*/  LDC R1, c[0x0][0x37c] ;  /* 0x0000df00ff017b82 */ /* 0x000fe20000000800 */
[----:B------:R-:W0:Y:S01]  /*0010*/  S2R R0, SR_CTAID.X ;  /* 0x0000000000007919 */ /* 0x000e220000002500 */
[----:B------:R-:W1:Y:S01]  /*0020*/  LDCU UR4, c[0x0][0x380] ;  /* 0x00007000ff0477ac */ /* 0x000e620008000800 */
[----:B------:R-:W0:Y:S02]  /*0030*/  S2R R13, SR_TID.X ;  /* 0x00000000000d7919 */ /* 0x000e240000002100 */
[----:B0-----:R-:W-:-:S05]  /*0040*/  IMAD R0, R0, 0x100, R13 ;  /* 0x0000010000007824 */ /* 0x001fca00078e020d */
[----:B------:R-:W-:-:S04]  /*0050*/  SHF.R.S32.HI R3, RZ, 0x1f, R0 ;  /* 0x0000001fff037819 */ /* 0x000fc80000011400 */
[----:B------:R-:W-:-:S04]  /*0060*/  LEA.HI R3, R3, R0, RZ, 0x5 ;  /* 0x0000000003037211 */ /* 0x000fc800078f28ff */
[----:B------:R-:W-:-:S04]  /*0070*/  SHF.R.S32.HI R15, RZ, 0x5, R3 ;  /* 0x00000005ff0f7819 */ /* 0x000fc80000011403 */
[----:B-1----:R-:W-:-:S13]  /*0080*/  ISETP.GE.AND P0, PT, R15, UR4, PT ;  /* 0x000000040f007c0c */ /* 0x002fda000bf06270 */
[----:B------:R-:W-:Y:S05]  /*0090*/  @P0 EXIT ;  /* 0x000000000000094d */ /* 0x000fea0003800000 */
[----:B------:R-:W0:Y:S01]  /*00a0*/  S2UR UR5, SR_CgaCtaId ;  /* 0x00000000000579c3 */ /* 0x000e220000008800 */
[----:B------:R-:W-:Y:S01]  /*00b0*/  SHF.R.U32.HI R12, RZ, 0x2, R13 ;  /* 0x00000002ff0c7819 */ /* 0x000fe2000001160d */
[----:B------:R-:W-:Y:S01]  /*00c0*/  UMOV UR4, 0x400 ;  /* 0x0000040000047882 */ /* 0x000fe20000000000 */
[----:B------:R-:W-:Y:S01]  /*00d0*/  LOP3.LUT R13, R13, 0x1f, RZ, 0xc0, !PT ;  /* 0x0000001f0d0d7812 */ /* 0x000fe200078ec0ff */
[----:B------:R-:W1:Y:S01]  /*00e0*/  LDCU.64 UR6, c[0x0][0x358] ;  /* 0x00006b00ff0677ac */ /* 0x000e620008000a00 */
[----:B------:R-:W-:Y:S02]  /*00f0*/  LOP3.LUT R12, R12, 0x3ffffff8, RZ, 0xc0, !PT ;  /* 0x3ffffff80c0c7812 */ /* 0x000fe400078ec0ff */
[----:B------:R-:W-:Y:S01]  /*0100*/  ISETP.GT.U32.AND P0, PT, R13, 0x1, PT ;  /* 0x000000010d00780c */ /* 0x000fe20003f04070 */
[----:B------:R-:W2:Y:S01]  /*0110*/  LDC R0, c[0x0][0x370] ;  /* 0x0000dc00ff007b82 */ /* 0x000ea20000000800 */
[----:B------:R-:W-:Y:S01]  /*0120*/  LOP3.LUT R14, RZ, R13, RZ, 0x33, !PT ;  /* 0x0000000dff0e7212 */ /* 0x000fe200078e33ff */
[----:B0-----:R-:W-:-:S06]  /*0130*/  ULEA UR4, UR5, UR4, 0x18 ;  /* 0x0000000405047291 */ /* 0x001fcc000f8ec0ff */
[----:B------:R-:W-:-:S04]  /*0140*/  VIADD R16, R12, UR4 ;  /* 0x000000040c107c36 */ /* 0x000fc80008000000 */
[----:B-1----:R-:W-:-:S07]  /*0150*/  IMAD R16, R13, 0x4, R16 ;  /* 0x000000040d107824 */ /* 0x002fce00078e0210 */
.L_x_21:
[----:B0-----:R-:W0:Y:S01]  /*0160*/  @!P0 LDC.64 R4, c[0x0][0x388] ;  /* 0x0000e200ff048b82 */ /* 0x001e220000000a00 */
[----:B------:R-:W-:-:S04]  /*0170*/  @!P0 IMAD.IADD R3, R13, 0x1, R15 ;  /* 0x000000010d038824 */ /* 0x000fc800078e020f */
[----:B0-----:R-:W-:-:S06]  /*0180*/  @!P0 IMAD.WIDE R4, R3, 0x8, R4 ;  /* 0x0000000803048825 */ /* 0x001fcc00078e0204 */
[----:B------:R-:W3:Y:S01]  /*0190*/  @!P0 LDG.E R5, desc[UR6][R4.64] ;  /* 0x0000000604058981 */ /* 0x000ee2000c1e1900 */
[----:B------:R-:W-:Y:S03]  /*01a0*/  BSSY.RECONVERGENT B1, `(.L_x_2) ;  /* 0x0000093000017945 */ /* 0x000fe60003800200 */
[----:B---3--:R-:W-:Y:S04]  /*01b0*/  @!P0 STS [R16], R5 ;  /* 0x0000000510008388 */ /* 0x008fe80000000800 */
[----:B------:R-:W0:Y:S02]  /*01c0*/  LDS.64 R2, [R12+UR4] ;  /* 0x000000040c027984 */ /* 0x000e240008000a00 */
[----:B0-----:R-:W-:-:S05]  /*01d0*/  IMAD.IADD R18, R13, 0x1, R2 ;  /* 0x000000010d127824 */ /* 0x001fca00078e0202 */
[----:B------:R-:W-:-:S13]  /*01e0*/  ISETP.GE.AND P1, PT, R18, R3, PT ;  /* 0x000000031200720c */ /* 0x000fda0003f26270 */
[----:B-----5:R-:W-:Y:S05]  /*01f0*/  @P1 BRA `(.L_x_3) ;  /* 0x0000000800341947 */ /* 0x020fea0003800000 */
[----:B------:R-:W0:Y:S02]  /*0200*/  LDC.64 R4, c[0x0][0x398] ;  /* 0x0000e600ff047b82 */ /* 0x000e240000000a00 */
[----:B0-----:R-:W-:-:S05]  /*0210*/  IMAD.WIDE R6, R15, 0x4, R4 ;  /* 0x000000040f067825 */ /* 0x001fca00078e0204 */
[----:B------:R0:W5:Y:S01]  /*0220*/  LDG.E R17, desc[UR6][R6.64] ;  /* 0x0000000606117981 */ /* 0x000162000c1e1900 */
[----:B------:R-:W-:Y:S01]  /*0230*/  IADD3 R19, PT, PT, -R2, R3, R14 ;  /* 0x0000000302137210 */ /* 0x000fe20007ffe10e */
[----:B------:R-:W-:Y:S01]  /*0240*/  BSSY.RECONVERGENT B0, `(.L_x_4) ;  /* 0x000003e000007945 */ /* 0x000fe20003800200 */
[----:B------:R-:W-:Y:S02]  /*0250*/  IMAD.MOV.U32 R2, RZ, RZ, R18 ;  /* 0x000000ffff027224 */ /* 0x000fe400078e0012 */
[----:B------:R-:W-:-:S04]  /*0260*/  LEA.HI R20, R19, 0x1, RZ, 0x1b ;  /* 0x0000000113147811 */ /* 0x000fc800078fd8ff */
[----:B------:R-:W-:-:S13]  /*0270*/  LOP3.LUT P1, R20, R20, 0x3, RZ, 0xc0, !PT ;  /* 0x0000000314147812 */ /* 0x000fda000782c0ff */
[----:B0-----:R-:W-:Y:S05]  /*0280*/  @!P1 BRA `(.L_x_5) ;  /* 0x0000000000e49947 */ /* 0x001fea0003800000 */
[----:B------:R-:W0:Y:S02]  /*0290*/  LDC.64 R6, c[0x0][0x390] ;  /* 0x0000e400ff067b82 */ /* 0x000e240000000a00 */
[----:B0-----:R-:W-:-:S05]  /*02a0*/  IMAD.WIDE R6, R18, 0x4, R6 ;  /* 0x0000000412067825 */ /* 0x001fca00078e0206 */
[----:B------:R-:W3:Y:S02]  /*02b0*/  LDG.E R9, desc[UR6][R6.64] ;  /* 0x0000000606097981 */ /* 0x000ee4000c1e1900 */
[----:B---3--:R-:W-:-:S05]  /*02c0*/  IMAD.WIDE R8, R9, 0x4, R4 ;  /* 0x0000000409087825 */ /* 0x008fca00078e0204 */
[----:B------:R-:W3:Y:S01]  /*02d0*/  LDG.E.CONSTANT R2, desc[UR6][R8.64] ;  /* 0x0000000608027981 */ /* 0x000ee2000c1e9900 */
[----:B------:R-:W-:Y:S01]  /*02e0*/  BSSY.RECONVERGENT B2, `(.L_x_6) ;  /* 0x000000d000027945 */ /* 0x000fe20003800200 */
[----:B------:R-:W-:Y:S02]  /*02f0*/  ISETP.NE.AND P1, PT, R20, 0x1, PT ;  /* 0x000000011400780c */ /* 0x000fe40003f25270 */
[----:B---3-5:R-:W-:-:S13]  /*0300*/  ISETP.NE.AND P2, PT, R17, R2, PT ;  /* 0x000000021100720c */ /* 0x028fda0003f45270 */
[----:B------:R-:W-:Y:S05]  /*0310*/  @!P2 BRA `(.L_x_7) ;  /* 0x000000000024a947 */ /* 0x000fea0003800000 */
[----:B------:R-:W-:-:S05]  /*0320*/  VIMNMX R21, PT, PT, R17, R2, !PT ;  /* 0x0000000211157248 */ /* 0x000fca0007fe0100 */
[----:B------:R-:W-:-:S05]  /*0330*/  IMAD.WIDE R8, R21, 0x4, R4 ;  /* 0x0000000415087825 */ /* 0x000fca00078e0204 */
[----:B------:R-:W3:Y:S01]  /*0340*/  LDG.E R10, desc[UR6][R8.64] ;  /* 0x00000006080a7981 */ /* 0x000ee2000c1e1900 */
[----:B------:R-:W-:Y:S01]  /*0350*/  IMAD.MOV.U32 R22, RZ, RZ, 0x1 ;  /* 0x00000001ff167424 */ /* 0x000fe200078e00ff */
[C---:B---3--:R-:W-:Y:S02]  /*0360*/  ISETP.NE.AND P2, PT, R21.reuse, R10, PT ;  /* 0x0000000a1500720c */ /* 0x048fe40003f45270 */
[----:B------:R-:W-:-:S11]  /*0370*/  IADD3 R21, PT, PT, -R21, R2, R17 ;  /* 0x0000000215157210 */ /* 0x000fd60007ffe111 */
[----:B------:R-:W0:Y:S02]  /*0380*/  @!P2 LDC.64 R10, c[0x0][0x3a0] ;  /* 0x0000e800ff0aab82 */ /* 0x000e240000000a00 */
[----:B0-----:R0:W-:Y:S04]  /*0390*/  @!P2 STG.E.U8 desc[UR6][R10.64], R22 ;  /* 0x000000160a00a986 */ /* 0x0011e8000c101106 */
[----:B------:R0:W-:Y:S02]  /*03a0*/  @!P2 STG.E desc[UR6][R8.64], R21 ;  /* 0x000000150800a986 */ /* 0x0001e4000c101906 */
.L_x_7:
[----:B------:R-:W-:Y:S05]  /*03b0*/  BSYNC.RECONVERGENT B2 ;  /* 0x0000000000027941 */ /* 0x000fea0003800200 */
.L_x_6:
[----:B------:R-:W-:Y:S01]  /*03c0*/  VIADD R2, R18, 0x20 ;  /* 0x0000002012027836 */ /* 0x000fe20000000000 */
[----:B------:R-:W-:Y:S06]  /*03d0*/  @!P1 BRA `(.L_x_5) ;  /* 0x0000000000909947 */ /* 0x000fec0003800000 */
[----:B0-----:R-:W3:Y:S02]  /*03e0*/  LDG.E R9, desc[UR6][R6.64+0x80] ;  /* 0x0000800606097981 */ /* 0x001ee4000c1e1900 */
[----:B---3--:R-:W-:-:S05]  /*03f0*/  IMAD.WIDE R8, R9, 0x4, R4 ;  /* 0x0000000409087825 */ /* 0x008fca00078e0204 */
[----:B------:R-:W3:Y:S01]  /*0400*/  LDG.E.CONSTANT R2, desc[UR6][R8.64] ;  /* 0x0000000608027981 */ /* 0x000ee2000c1e9900 */
[----:B------:R-:W-:Y:S01]  /*0410*/  BSSY.RECONVERGENT B2, `(.L_x_8) ;  /* 0x000000d000027945 */ /* 0x000fe20003800200 */
[----:B------:R-:W-:Y:S02]  /*0420*/  ISETP.NE.AND P1, PT, R20, 0x2, PT ;  /* 0x000000021400780c */ /* 0x000fe40003f25270 */
[----:B---3--:R-:W-:-:S13]  /*0430*/  ISETP.NE.AND P2, PT, R17, R2, PT ;  /* 0x000000021100720c */ /* 0x008fda0003f45270 */
        /* <DEDUP_REMOVED lines=10> */
.L_x_9:
[----:B------:R-:W-:Y:S05]  /*04e0*/  BSYNC.RECONVERGENT B2 ;  /* 0x0000000000027941 */ /* 0x000fea0003800200 */
.L_x_8:
[----:B------:R-:W-:Y:S01]  /*04f0*/  VIADD R2, R18, 0x40 ;  /* 0x0000004012027836 */ /* 0x000fe20000000000 */
[----:B------:R-:W-:Y:S06]  /*0500*/  @!P1 BRA `(.L_x_5) ;  /* 0x0000000000449947 */ /* 0x000fec0003800000 */
[----:B0-----:R-:W3:Y:S02]  /*0510*/  LDG.E R9, desc[UR6][R6.64+0x100] ;  /* 0x0001000606097981 */ /* 0x001ee4000c1e1900 */
[----:B---3--:R-:W-:-:S06]  /*0520*/  IMAD.WIDE R8, R9, 0x4, R4 ;  /* 0x0000000409087825 */ /* 0x008fcc00078e0204 */
[----:B------:R-:W3:Y:S01]  /*0530*/  LDG.E.CONSTANT R8, desc[UR6][R8.64] ;  /* 0x0000000608087981 */ /* 0x000ee2000c1e9900 */
[----:B------:R-:W-:Y:S01]  /*0540*/  BSSY.RECONVERGENT B2, `(.L_x_10) ;  /* 0x000000c000027945 */ /* 0x000fe20003800200 */
[----:B---3--:R-:W-:-:S13]  /*0550*/  ISETP.NE.AND P1, PT, R17, R8, PT ;  /* 0x000000081100720c */ /* 0x008fda0003f25270 */
[----:B------:R-:W-:Y:S05]  /*0560*/  @!P1 BRA `(.L_x_11) ;  /* 0x0000000000249947 */ /* 0x000fea0003800000 */
[----:B------:R-:W-:-:S05]  /*0570*/  VIMNMX R9, PT, PT, R17, R8, !PT ;  /* 0x0000000811097248 */ /* 0x000fca0007fe0100 */
[----:B------:R-:W-:-:S05]  /*0580*/  IMAD.WIDE R4, R9, 0x4, R4 ;  /* 0x0000000409047825 */ /* 0x000fca00078e0204 */
[----:B------:R-:W3:Y:S02]  /*0590*/  LDG.E R2, desc[UR6][R4.64] ;  /* 0x0000000604027981 */ /* 0x000ee4000c1e1900 */
[C---:B---3--:R-:W-:Y:S01]  /*05a0*/  ISETP.NE.AND P1, PT, R9.reuse, R2, PT ;  /* 0x000000020900720c */ /* 0x048fe20003f25270 */
[----:B------:R-:W-:Y:S01]  /*05b0*/  IMAD.MOV.U32 R2, RZ, RZ, 0x1 ;  /* 0x00000001ff027424 */ /* 0x000fe200078e00ff */
[----:B------:R-:W-:-:S11]  /*05c0*/  IADD3 R9, PT, PT, -R9, R8, R17 ;  /* 0x0000000809097210 */ /* 0x000fd60007ffe111 */
[----:B------:R-:W0:Y:S02]  /*05d0*/  @!P1 LDC.64 R6, c[0x0][0x3a0] ;  /* 0x0000e800ff069b82 */ /* 0x000e240000000a00 */
[----:B0-----:R0:W-:Y:S04]  /*05e0*/  @!P1 STG.E.U8 desc[UR6][R6.64], R2 ;  /* 0x0000000206009986 */ /* 0x0011e8000c101106 */
[----:B------:R0:W-:Y:S02]  /*05f0*/  @!P1 STG.E desc[UR6][R4.64], R9 ;  /* 0x0000000904009986 */ /* 0x0001e4000c101906 */
.L_x_11:
[----:B------:R-:W-:Y:S05]  /*0600*/  BSYNC.RECONVERGENT B2 ;  /* 0x0000000000027941 */ /* 0x000fea0003800200 */
.L_x_10:
[----:B0-----:R-:W-:-:S07]  /*0610*/  VIADD R2, R18, 0x60 ;  /* 0x0000006012027836 */ /* 0x001fce0000000000 */
.L_x_5:
[----:B------:R-:W-:Y:S05]  /*0620*/  BSYNC.RECONVERGENT B0 ;  /* 0x0000000000007941 */ /* 0x000fea0003800200 */
.L_x_4:
[----:B------:R-:W-:-:S13]  /*0630*/  ISETP.GE.U32.AND P1, PT, R19, 0x60, PT ;  /* 0x000000601300780c */ /* 0x000fda0003f26070 */
[----:B------:R-:W-:Y:S05]  /*0640*/  @!P1 BRA `(.L_x_3) ;  /* 0x0000000400209947 */ /* 0x000fea0003800000 */
[----:B------:R-:W1:Y:S08]  /*0650*/  LDC.64 R6, c[0x0][0x390] ;  /* 0x0000e400ff067b82 */ /* 0x000e700000000a00 */
[----:B------:R-:W3:Y:S01]  /*0660*/  LDC.64 R4, c[0x0][0x398] ;  /* 0x0000e600ff047b82 */ /* 0x000ee20000000a00 */
[----:B-1----:R-:W-:-:S07]  /*0670*/  IMAD.WIDE R6, R2, 0x4, R6 ;  /* 0x0000000402067825 */ /* 0x002fce00078e0206 */
.L_x_20:
[----:B0-----:R-:W3:Y:S02]  /*0680*/  LDG.E R9, desc[UR6][R6.64] ;  /* 0x0000000606097981 */ /* 0x001ee4000c1e1900 */
[----:B---3--:R-:W-:-:S05]  /*0690*/  IMAD.WIDE R8, R9, 0x4, R4 ;  /* 0x0000000409087825 */ /* 0x008fca00078e0204 */
[----:B------:R-:W3:Y:S01]  /*06a0*/  LDG.E.CONSTANT R20, desc[UR6][R8.64] ;  /* 0x0000000608147981 */ /* 0x000ee2000c1e9900 */
[----:B------:R-:W-:Y:S01]  /*06b0*/  BSSY.RECONVERGENT B0, `(.L_x_12) ;  /* 0x000000c000007945 */ /* 0x000fe20003800200 */
[----:B---3-5:R-:W-:-:S13]  /*06c0*/  ISETP.NE.AND P1, PT, R17, R20, PT ;  /* 0x000000141100720c */ /* 0x028fda0003f25270 */
[----:B------:R-:W-:Y:S05]  /*06d0*/  @!P1 BRA `(.L_x_13) ;  /* 0x0000000000249947 */ /* 0x000fea0003800000 */
[----:B------:R-:W-:-:S05]  /*06e0*/  VIMNMX R18, PT, PT, R17, R20, !PT ;  /* 0x0000001411127248 */ /* 0x000fca0007fe0100 */
[----:B------:R-:W-:-:S05]  /*06f0*/  IMAD.WIDE R8, R18, 0x4, R4 ;  /* 0x0000000412087825 */ /* 0x000fca00078e0204 */
[----:B------:R-:W3:Y:S01]  /*0700*/  LDG.E R11, desc[UR6][R8.64] ;  /* 0x00000006080b7981 */ /* 0x000ee2000c1e1900 */
[----:B------:R-:W-:Y:S01]  /*0710*/  IMAD.MOV.U32 R21, RZ, RZ, 0x1 ;  /* 0x00000001ff157424 */ /* 0x000fe200078e00ff */
[C---:B------:R-:W-:Y:S02]  /*0720*/  IADD3 R19, PT, PT, -R18.reuse, R20, R17 ;  /* 0x0000001412137210 */ /* 0x040fe40007ffe111 */
[----:B---3--:R-:W-:-:S13]  /*0730*/  ISETP.NE.AND P1, PT, R18, R11, PT ;  /* 0x0000000b1200720c */ /* 0x008fda0003f25270 */
[----:B------:R-:W0:Y:S02]  /*0740*/  @!P1 LDC.64 R10, c[0x0][0x3a0] ;  /* 0x0000e800ff0a9b82 */ /* 0x000e240000000a00 */
[----:B0-----:R0:W-:Y:S04]  /*0750*/  @!P1 STG.E.U8 desc[UR6][R10.64], R21 ;  /* 0x000000150a009986 */ /* 0x0011e8000c101106 */
[----:B------:R0:W-:Y:S02]  /*0760*/  @!P1 STG.E desc[UR6][R8.64], R19 ;  /* 0x0000001308009986 */ /* 0x0001e4000c101906 */
.L_x_13:
[----:B------:R-:W-:Y:S05]  /*0770*/  BSYNC.RECONVERGENT B0 ;  /* 0x0000000000007941 */ /* 0x000fea0003800200 */
.L_x_12:
[----:B0-----:R-:W3:Y:S02]  /*0780*/  LDG.E R9, desc[UR6][R6.64+0x80] ;  /* 0x0000800606097981 */ /* 0x001ee4000c1e1900 */
[----:B---3--:R-:W-:-:S05]  /*0790*/  IMAD.WIDE R8, R9, 0x4, R4 ;  /* 0x0000000409087825 */ /* 0x008fca00078e0204 */
[----:B------:R-:W3:Y:S01]  /*07a0*/  LDG.E.CONSTANT R20, desc[UR6][R8.64] ;  /* 0x0000000608147981 */ /* 0x000ee2000c1e9900 */
[----:B------:R-:W-:Y:S01]  /*07b0*/  BSSY.RECONVERGENT B0, `(.L_x_14) ;  /* 0x000000c000007945 */ /* 0x000fe20003800200 */
[----:B---3--:R-:W-:-:S13]  /*07c0*/  ISETP.NE.AND P1, PT, R17, R20, PT ;  /* 0x000000141100720c */ /* 0x008fda0003f25270 */
        /* <DEDUP_REMOVED lines=10> */
.L_x_15:
[----:B------:R-:W-:Y:S05]  /*0870*/  BSYNC.RECONVERGENT B0 ;  /* 0x0000000000007941 */ /* 0x000fea0003800200 */
.L_x_14:
        /* <DEDUP_REMOVED lines=15> */
.L_x_17:
[----:B------:R-:W-:Y:S05]  /*0970*/  BSYNC.RECONVERGENT B0 ;  /* 0x0000000000007941 */ /* 0x000fea0003800200 */
.L_x_16:
[----:B0-----:R-:W3:Y:S02]  /*0980*/  LDG.E R9, desc[UR6][R6.64+0x180] ;  /* 0x0001800606097981 */ /* 0x001ee4000c1e1900 */
[----:B---3--:R-:W-:-:S05]  /*0990*/  IMAD.WIDE R8, R9, 0x4, R4 ;  /* 0x0000000409087825 */ /* 0x008fca00078e0204 */
[----:B------:R-:W3:Y:S01]  /*09a0*/  LDG.E.CONSTANT R20, desc[UR6][R8.64] ;  /* 0x0000000608147981 */ /* 0x000ee2000c1e9900 */
[----:B------:R-:W-:Y:S01]  /*09b0*/  VIADD R2, R2, 0x80 ;  /* 0x0000008002027836 */ /* 0x000fe20000000000 */
[----:B------:R-:W-:Y:S04]  /*09c0*/  BSSY.RECONVERGENT B0, `(.L_x_18) ;  /* 0x000000d000007945 */ /* 0x000fe80003800200 */
[----:B------:R-:W-:Y:S02]  /*09d0*/  ISETP.GE.AND P1, PT, R2, R3, PT ;  /* 0x000000030200720c */ /* 0x000fe40003f26270 */
        /* <DEDUP_REMOVED lines=11> */
.L_x_19:
[----:B------:R-:W-:Y:S05]  /*0a90*/  BSYNC.RECONVERGENT B0 ;  /* 0x0000000000007941 */ /* 0x000fea0003800200 */
.L_x_18:
[----:B------:R-:W-:-:S05]  /*0aa0*/  IADD3 R6, P2, PT, R6, 0x200, RZ ;  /* 0x0000020006067810 */ /* 0x000fca0007f5e0ff */
[----:B------:R-:W-:Y:S01]  /*0ab0*/  IMAD.X R7, RZ, RZ, R7, P2 ;  /* 0x000000ffff077224 */ /* 0x000fe200010e0607 */
[----:B------:R-:W-:Y:S07]  /*0ac0*/  @!P1 BRA `(.L_x_20) ;  /* 0xfffffff800ec9947 */ /* 0x000fee000383ffff */
.L_x_3:
[----:B------:R-:W-:Y:S05]  /*0ad0*/  BSYNC.RECONVERGENT B1 ;  /* 0x0000000000017941 */ /* 0x000fea0003800200 */
.L_x_2:
[----:B------:R-:W1:Y:S01]  /*0ae0*/  LDCU UR5, c[0x0][0x380] ;  /* 0x00007000ff0577ac */ /* 0x000e620008000800 */
[----:B--2---:R-:W-:-:S05]  /*0af0*/  IMAD R15, R0, 0x8, R15 ;  /* 0x00000008000f7824 */ /* 0x004fca00078e020f */
[----:B-1----:R-:W-:-:S13]  /*0b00*/  ISETP.GE.AND P1, PT, R15, UR5, PT ;  /* 0x000000050f007c0c */ /* 0x002fda000bf26270 */
[----:B------:R-:W-:Y:S05]  /*0b10*/  @!P1 BRA `(.L_x_21) ;  /* 0xfffffff400909947 */ /* 0x000fea000383ffff */
[----:B------:R-:W-:Y:S05]  /*0b20*/  EXIT ;  /* 0x000000000000794d */ /* 0x000fea0003800000 */
.L_x_22:
        /* <DEDUP_REMOVED lines=13> */
.L_x_24:


//--------------------- .nv.shared.reserved.0     --------------------------
	.section	.nv.shared.reserved.0,"aw",@nobits
	.weak		__nv_reservedSMEM_offset_0_alias
	.size		__nv_reservedSMEM_offset_0_alias, 0, 64
	.other		__nv_reservedSMEM_offset_0_alias,@"STO_CUDA_RESERVED_SHARED STV_DEFAULT"
__nv_reservedSMEM_offset_0_alias:
	.zero		0
	.zero		64


//--------------------- .nv.shared._Z4hookiPKmPKiPiPb --------------------------
	.section	.nv.shared._Z4hookiPKmPKiPiPb,"aw",@nobits
	.sectionflags	@""
	.align	4
.nv.shared._Z4hookiPKmPKiPiPb:
	.zero		1088


//--------------------- .nv.constant0._Z8shortcutiPi --------------------------
	.section	.nv.constant0._Z8shortcutiPi,"a",@progbits
	.sectionflags	@""
	.align	4
.nv.constant0._Z8shortcutiPi:
	.zero		912


//--------------------- .nv.constant0._Z4hookiPKmPKiPiPb --------------------------
	.section	.nv.constant0._Z4hookiPKmPKiPiPb,"a",@progbits
	.sectionflags	@""
	.align	4
.nv.constant0._Z4hookiPKmPKiPiPb:
	.zero		936


//--------------------- SYMBOLS --------------------------

	.type		.nv.reservedSmem.offset0,@object
	.size		.nv.reservedSmem.offset0,0x4
	.type		.nv.reservedSmem.cap,@object
	.size		.nv.reservedSmem.cap,0x4
